//
// Generated by NVIDIA NVVM Compiler
//
// Compiler Build ID: CL-36424714
// Cuda compilation tools, release 13.0, V13.0.88
// Based on NVVM 20.0.0
//

.version 9.0
.target sm_100
.address_size 64

	// .globl	_Z11helloKernelPKiPij

.visible .entry _Z11helloKernelPKiPij(
	.param .u64 .ptr .align 1 _Z11helloKernelPKiPij_param_0,
	.param .u64 .ptr .align 1 _Z11helloKernelPKiPij_param_1,
	.param .u32 _Z11helloKernelPKiPij_param_2
)
{
	.reg .pred 	%p<2>;
	.reg .b32 	%r<8>;
	.reg .b64 	%rd<8>;

	ld.param.u64 	%rd1, [_Z11helloKernelPKiPij_param_0];
	ld.param.u64 	%rd2, [_Z11helloKernelPKiPij_param_1];
	ld.param.u32 	%r2, [_Z11helloKernelPKiPij_param_2];
	mov.u32 	%r3, %ctaid.x;
	mov.u32 	%r4, %ntid.x;
	mov.u32 	%r5, %tid.x;
	mad.lo.s32 	%r1, %r3, %r4, %r5;
	setp.ge.u32 	%p1, %r1, %r2;
	@%p1 bra 	$L__BB0_2;
	cvta.to.global.u64 	%rd3, %rd1;
	cvta.to.global.u64 	%rd4, %rd2;
	mul.wide.u32 	%rd5, %r1, 4;
	add.s64 	%rd6, %rd3, %rd5;
	ld.global.u32 	%r6, [%rd6];
	mul.lo.s32 	%r7, %r6, %r6;
	add.s64 	%rd7, %rd4, %rd5;
	st.global.u32 	[%rd7], %r7;
$L__BB0_2:
	ret;

}


// ===== COMPILED SASS (sm_100) =====

	.target	sm_100

	.elftype	@"ET_EXEC"


//--------------------- .note.nv.tkinfo           --------------------------
	.section	.note.nv.tkinfo,"",@"SHT_NOTE"
	.sectionflags	@"SHF_NOTE_NV_TKINFO"
	.tkinfo
        /*0018*/ 	.word	0x00000002
        /*0030*/ 	.string	""
        /*0030*/ 	.string	"ptxas"
        /*0030*/ 	.string	"Cuda compilation tools, release 13.0, V13.0.88"
        /*0030*/ 	.string	"Build cuda_13.0.r13.0/compiler.36424714_0"
        /*0030*/ 	.string	"-arch sm_100 -m 64 "



//--------------------- .note.nv.cuinfo           --------------------------
	.section	.note.nv.cuinfo,"",@"SHT_NOTE"
	.sectionflags	@"SHF_NOTE_NV_CUINFO"
        /*0018*/ 	.short	0x0002
        /*001a*/ 	.short	0x0064
        /*001c*/ 	.short	0x0082
	.zero		2


//--------------------- .nv.info                  --------------------------
	.section	.nv.info,"",@"SHT_CUDA_INFO"
	.align	4


	//----- nvinfo : EIATTR_REGCOUNT
	.align		4
        /*0000*/ 	.byte	0x04, 0x2f
        /*0002*/ 	.short	(.L_1 - .L_0)
	.align		4
.L_0:
        /*0004*/ 	.word	index@(_Z11helloKernelPKiPij)
        /*0008*/ 	.word	0x0000000a


	//----- nvinfo : EIATTR_FRAME_SIZE
	.align		4
.L_1:
        /*000c*/ 	.byte	0x04, 0x11
        /*000e*/ 	.short	(.L_3 - .L_2)
	.align		4
.L_2:
        /*0010*/ 	.word	index@(_Z11helloKernelPKiPij)
        /*0014*/ 	.word	0x00000000


	//----- nvinfo : EIATTR_MIN_STACK_SIZE
	.align		4
.L_3:
        /*0018*/ 	.byte	0x04, 0x12
        /*001a*/ 	.short	(.L_5 - .L_4)
	.align		4
.L_4:
        /*001c*/ 	.word	index@(_Z11helloKernelPKiPij)
        /*0020*/ 	.word	0x00000000
.L_5:


//--------------------- .nv.compat                --------------------------
	.section	.nv.compat,"",@"SHT_CUDA_COMPAT_INFO"
	.align	4
        /*0000*/ 	.byte	0x02, 0x09, 0x00, 0x00, 0x02, 0x02, 0x01, 0x00, 0x02, 0x05, 0x05, 0x00, 0x03, 0x07, 0x01, 0x01
        /*0010*/ 	.byte	0x02, 0x03, 0x00, 0x00, 0x02, 0x06, 0x01, 0x00, 0x04, 0x0b, 0x08, 0x00, 0x09, 0x00, 0x00, 0x00
        /*0020*/ 	.byte	0x00, 0x00, 0x00, 0x00


//--------------------- .nv.info._Z11helloKernelPKiPij --------------------------
	.section	.nv.info._Z11helloKernelPKiPij,"",@"SHT_CUDA_INFO"
	.sectionflags	@""
	.align	4


	//----- nvinfo : EIATTR_CUDA_API_VERSION
	.align		4
        /*0000*/ 	.byte	0x04, 0x37
        /*0002*/ 	.short	(.L_7 - .L_6)
.L_6:
        /*0004*/ 	.word	0x00000082


	//----- nvinfo : EIATTR_KPARAM_INFO
	.align		4
.L_7:
        /*0008*/ 	.byte	0x04, 0x17
        /*000a*/ 	.short	(.L_9 - .L_8)
.L_8:
        /*000c*/ 	.word	0x00000000
        /*0010*/ 	.short	0x0002
        /*0012*/ 	.short	0x0010
        /*0014*/ 	.byte	0x00, 0xf0, 0x11, 0x00


	//----- nvinfo : EIATTR_KPARAM_INFO
	.align		4
.L_9:
        /*0018*/ 	.byte	0x04, 0x17
        /*001a*/ 	.short	(.L_11 - .L_10)
.L_10:
        /*001c*/ 	.word	0x00000000
        /*0020*/ 	.short	0x0001
        /*0022*/ 	.short	0x0008
        /*0024*/ 	.byte	0x00, 0xf5, 0x21, 0x00


	//----- nvinfo : EIATTR_KPARAM_INFO
	.align		4
.L_11:
        /*0028*/ 	.byte	0x04, 0x17
        /*002a*/ 	.short	(.L_13 - .L_12)
.L_12:
        /*002c*/ 	.word	0x00000000
        /*0030*/ 	.short	0x0000
        /*0032*/ 	.short	0x0000
        /*0034*/ 	.byte	0x00, 0xf5, 0x21, 0x00


	//----- nvinfo : EIATTR_SPARSE_MMA_MASK
	.align		4
.L_13:
        /*0038*/ 	.byte	0x03, 0x50
        /*003a*/ 	.short	0x0000


	//----- nvinfo : EIATTR_MAXREG_COUNT
	.align		4
        /*003c*/ 	.byte	0x03, 0x1b
        /*003e*/ 	.short	0x00ff


	//----- nvinfo : EIATTR_MERCURY_ISA_VERSION
	.align		4
        /*0040*/ 	.byte	0x03, 0x5f
        /*0042*/ 	.short	0x0101


	//----- nvinfo : EIATTR_VRC_CTA_INIT_COUNT
	.align		4
        /*0044*/ 	.byte	0x02, 0x4a
	.zero		1
	.zero		1


	//----- nvinfo : EIATTR_EXIT_INSTR_OFFSETS
	.align		4
        /*0048*/ 	.byte	0x04, 0x1c
        /*004a*/ 	.short	(.L_15 - .L_14)


	//   ....[0]....
.L_14:
        /*004c*/ 	.word	0x00000070


	//   ....[1]....
        /*0050*/ 	.word	0x00000100


	//----- nvinfo : EIATTR_CBANK_PARAM_SIZE
	.align		4
.L_15:
        /*0054*/ 	.byte	0x03, 0x19
        /*0056*/ 	.short	0x0014


	//----- nvinfo : EIATTR_PARAM_CBANK
	.align		4
        /*0058*/ 	.byte	0x04, 0x0a
        /*005a*/ 	.short	(.L_17 - .L_16)
	.align		4
.L_16:
        /*005c*/ 	.word	index@(.nv.constant0._Z11helloKernelPKiPij)
        /*0060*/ 	.short	0x0380
        /*0062*/ 	.short	0x0014


	//----- nvinfo : EIATTR_SW_WAR
	.align		4
.L_17:
        /*0064*/ 	.byte	0x04, 0x36
        /*0066*/ 	.short	(.L_19 - .L_18)
.L_18:
        /*0068*/ 	.word	0x00000008
.L_19:


//--------------------- .nv.callgraph             --------------------------
	.section	.nv.callgraph,"",@"SHT_CUDA_CALLGRAPH"
	.align	4
	.sectionentsize	8
	.align		4
        /*0000*/ 	.word	0x00000000
	.align		4
        /*0004*/ 	.word	0xffffffff
	.align		4
        /*0008*/ 	.word	0x00000000
	.align		4
        /*000c*/ 	.word	0xfffffffe
	.align		4
        /*0010*/ 	.word	0x00000000
	.align		4
        /*0014*/ 	.word	0xfffffffd
	.align		4
        /*0018*/ 	.word	0x00000000
	.align		4
        /*001c*/ 	.word	0xfffffffc


//--------------------- .text._Z11helloKernelPKiPij --------------------------
	.section	.text._Z11helloKernelPKiPij,"ax",@progbits
	.align	128
        .global         _Z11helloKernelPKiPij
        .type           _Z11helloKernelPKiPij,@function
        .size           _Z11helloKernelPKiPij,(.L_x_1 - _Z11helloKernelPKiPij)
        .other          _Z11helloKernelPKiPij,@"STO_CUDA_ENTRY STV_DEFAULT"
_Z11helloKernelPKiPij:
.text._Z11helloKernelPKiPij:
[----:B------:R-:W-:Y:S01]  /*0000*/  LDC R1, c[0x0][0x37c] ;  /* 0x0000df00ff017b82 */ /* 0x000fe20000000800 */
[----:B------:R-:W0:Y:S07]  /*0010*/  S2R R0, SR_TID.X ;  /* 0x0000000000007919 */ /* 0x000e2e0000002100 */
[----:B------:R-:W0:Y:S01]  /*0020*/  S2UR UR4, SR_CTAID.X ;  /* 0x00000000000479c3 */ /* 0x000e220000002500 */
[----:B------:R-:W1:Y:S07]  /*0030*/  LDCU UR5, c[0x0][0x390] ;  /* 0x00007200ff0577ac */ /* 0x000e6e0008000800 */
[----:B------:R-:W0:Y:S02]  /*0040*/  LDC R7, c[0x0][0x360] ;  /* 0x0000d800ff077b82 */ /* 0x000e240000000800 */
[----:B0-----:R-:W-:-:S05]  /*0050*/  IMAD R7, R7, UR4, R0 ;  /* 0x0000000407077c24 */ /* 0x001fca000f8e0200 */
[----:B-1----:R-:W-:-:S13]  /*0060*/  ISETP.GE.U32.AND P0, PT, R7, UR5, PT ;  /* 0x0000000507007c0c */ /* 0x002fda000bf06070 */
[----:B------:R-:W-:Y:S05]  /*0070*/  @P0 EXIT ;  /* 0x000000000000094d */ /* 0x000fea0003800000 */
[----:B------:R-:W0:Y:S01]  /*0080*/  LDC.64 R2, c[0x0][0x380] ;  /* 0x0000e000ff027b82 */ /* 0x000e220000000a00 */
[----:B------:R-:W1:Y:S07]  /*0090*/  LDCU.64 UR4, c[0x0][0x358] ;  /* 0x00006b00ff0477ac */ /* 0x000e6e0008000a00 */
[----:B------:R-:W2:Y:S01]  /*00a0*/  LDC.64 R4, c[0x0][0x388] ;  /* 0x0000e200ff047b82 */ /* 0x000ea20000000a00 */
[----:B0-----:R-:W-:-:S06]  /*00b0*/  IMAD.WIDE.U32 R2, R7, 0x4, R2 ;  /* 0x0000000407027825 */ /* 0x001fcc00078e0002 */
[----:B-1----:R-:W3:Y:S01]  /*00c0*/  LDG.E R2, desc[UR4][R2.64] ;  /* 0x0000000402027981 */ /* 0x002ee2000c1e1900 */
[----:B--2---:R-:W-:-:S04]  /*00d0*/  IMAD.WIDE.U32 R4, R7, 0x4, R4 ;  /* 0x0000000407047825 */ /* 0x004fc800078e0004 */
[----:B---3--:R-:W-:-:S05]  /*00e0*/  IMAD R7, R2, R2, RZ ;  /* 0x0000000202077224 */ /* 0x008fca00078e02ff */
[----:B------:R-:W-:Y:S01]  /*00f0*/  STG.E desc[UR4][R4.64], R7 ;  /* 0x0000000704007986 */ /* 0x000fe2000c101904 */
[----:B------:R-:W-:Y:S05]  /*0100*/  EXIT ;  /* 0x000000000000794d */ /* 0x000fea0003800000 */
.L_x_0:
[----:B------:R-:W-:-:S00]  /*0110*/  BRA `(.L_x_0) ;  /* 0xfffffffc00fc7947 */ /* 0x000fc0000383ffff */
[----:B------:R-:W-:-:S00]  /*0120*/  NOP ;  /* 0x0000000000007918 */ /* 0x000fc00000000000 */
        /* <DEDUP_REMOVED lines=13> */
.L_x_1:


//--------------------- .nv.shared.reserved.0     --------------------------
	.section	.nv.shared.reserved.0,"aw",@nobits
	.weak		__nv_reservedSMEM_offset_0_alias
	.size		__nv_reservedSMEM_offset_0_alias, 0, 64
	.other		__nv_reservedSMEM_offset_0_alias,@"STO_CUDA_RESERVED_SHARED STV_DEFAULT"
__nv_reservedSMEM_offset_0_alias:
	.zero		0
	.zero		64


//--------------------- .nv.constant0._Z11helloKernelPKiPij --------------------------
	.section	.nv.constant0._Z11helloKernelPKiPij,"a",@progbits
	.sectionflags	@""
	.align	4
.nv.constant0._Z11helloKernelPKiPij:
	.zero		916


//--------------------- SYMBOLS --------------------------

	.type		.nv.reservedSmem.offset0,@object
	.size		.nv.reservedSmem.offset0,0x4
